	.headerflags	@"EF_CUDA_TEXMODE_UNIFIED EF_CUDA_64BIT_ADDRESS EF_CUDA_ACCELERATORS EF_CUDA_SM90 EF_CUDA_VIRTUAL_SM(EF_CUDA_SM90)"
	.elftype	@"ET_EXEC"


//--------------------- .nv.info                  --------------------------
	.section	.nv.info,"",@"SHT_CUDA_INFO"
	.align	4


	//----- nvinfo : EIATTR_REGCOUNT
	.align		4
        /*0000*/ 	.byte	0x04, 0x2f
        /*0002*/ 	.short	(.L_3 - .L_2)
	.align		4
.L_2:
        /*0004*/ 	.word	index@(triton_poi_fused_stack_25)
        /*0008*/ 	.word	0x00000020


	//----- nvinfo : EIATTR_MIN_STACK_SIZE
	.align		4
.L_3:
        /*000c*/ 	.byte	0x04, 0x12
        /*000e*/ 	.short	(.L_5 - .L_4)
	.align		4
.L_4:
        /*0010*/ 	.word	index@(triton_poi_fused_stack_25)
        /*0014*/ 	.word	0x00000000


	//----- nvinfo : EIATTR_FRAME_SIZE
	.align		4
.L_5:
        /*0018*/ 	.byte	0x04, 0x11
        /*001a*/ 	.short	(.L_7 - .L_6)
	.align		4
.L_6:
        /*001c*/ 	.word	index@(triton_poi_fused_stack_25)
        /*0020*/ 	.word	0x00000000


	//----- nvinfo : EIATTR_MIN_STACK_SIZE
	.align		4
.L_7:
        /*0024*/ 	.byte	0x04, 0x12
        /*0026*/ 	.short	(.L_9 - .L_8)
	.align		4
.L_8:
        /*0028*/ 	.word	index@(triton_poi_fused_stack_25)
        /*002c*/ 	.word	0x00000000
.L_9:


//--------------------- .nv.info.triton_poi_fused_stack_25 --------------------------
	.section	.nv.info.triton_poi_fused_stack_25,"",@"SHT_CUDA_INFO"
	.sectionflags	@""
	.align	4


	//----- nvinfo : EIATTR_CUDA_API_VERSION
	.align		4
        /*0000*/ 	.byte	0x04, 0x37
        /*0002*/ 	.short	(.L_11 - .L_10)
.L_10:
        /*0004*/ 	.word	0x0000007c


	//----- nvinfo : EIATTR_KPARAM_INFO
	.align		4
.L_11:
        /*0008*/ 	.byte	0x04, 0x17
        /*000a*/ 	.short	(.L_13 - .L_12)
.L_12:
        /*000c*/ 	.word	0x00000000
        /*0010*/ 	.short	0x0006
        /*0012*/ 	.short	0x0030
        /*0014*/ 	.byte	0x00, 0xf0, 0x11, 0x00


	//----- nvinfo : EIATTR_KPARAM_INFO
	.align		4
.L_13:
        /*0018*/ 	.byte	0x04, 0x17
        /*001a*/ 	.short	(.L_15 - .L_14)
.L_14:
        /*001c*/ 	.word	0x00000000
        /*0020*/ 	.short	0x0005
        /*0022*/ 	.short	0x0028
        /*0024*/ 	.byte	0x00, 0xf4, 0x21, 0x00


	//----- nvinfo : EIATTR_KPARAM_INFO
	.align		4
.L_15:
        /*0028*/ 	.byte	0x04, 0x17
        /*002a*/ 	.short	(.L_17 - .L_16)
.L_16:
        /*002c*/ 	.word	0x00000000
        /*0030*/ 	.short	0x0004
        /*0032*/ 	.short	0x0020
        /*0034*/ 	.byte	0x00, 0xf4, 0x21, 0x00


	//----- nvinfo : EIATTR_KPARAM_INFO
	.align		4
.L_17:
        /*0038*/ 	.byte	0x04, 0x17
        /*003a*/ 	.short	(.L_19 - .L_18)
.L_18:
        /*003c*/ 	.word	0x00000000
        /*0040*/ 	.short	0x0003
        /*0042*/ 	.short	0x0018
        /*0044*/ 	.byte	0x00, 0xf4, 0x21, 0x00


	//----- nvinfo : EIATTR_KPARAM_INFO
	.align		4
.L_19:
        /*0048*/ 	.byte	0x04, 0x17
        /*004a*/ 	.short	(.L_21 - .L_20)
.L_20:
        /*004c*/ 	.word	0x00000000
        /*0050*/ 	.short	0x0002
        /*0052*/ 	.short	0x0010
        /*0054*/ 	.byte	0x00, 0xf4, 0x21, 0x00


	//----- nvinfo : EIATTR_KPARAM_INFO
	.align		4
.L_21:
        /*0058*/ 	.byte	0x04, 0x17
        /*005a*/ 	.short	(.L_23 - .L_22)
.L_22:
        /*005c*/ 	.word	0x00000000
        /*0060*/ 	.short	0x0001
        /*0062*/ 	.short	0x0008
        /*0064*/ 	.byte	0x00, 0xf4, 0x21, 0x00


	//----- nvinfo : EIATTR_KPARAM_INFO
	.align		4
.L_23:
        /*0068*/ 	.byte	0x04, 0x17
        /*006a*/ 	.short	(.L_25 - .L_24)
.L_24:
        /*006c*/ 	.word	0x00000000
        /*0070*/ 	.short	0x0000
        /*0072*/ 	.short	0x0000
        /*0074*/ 	.byte	0x00, 0xf4, 0x21, 0x00


	//----- nvinfo : EIATTR_SPARSE_MMA_MASK
	.align		4
.L_25:
        /*0078*/ 	.byte	0x03, 0x50
        /*007a*/ 	.short	0x0000


	//----- nvinfo : EIATTR_MAXREG_COUNT
	.align		4
        /*007c*/ 	.byte	0x03, 0x1b
        /*007e*/ 	.short	0x00ff


	//----- nvinfo : EIATTR_EXIT_INSTR_OFFSETS
	.align		4
        /*0080*/ 	.byte	0x04, 0x1c
        /*0082*/ 	.short	(.L_27 - .L_26)


	//   ....[0]....
.L_26:
        /*0084*/ 	.word	0x00000930


	//----- nvinfo : EIATTR_REQNTID
	.align		4
.L_27:
        /*0088*/ 	.byte	0x04, 0x10
        /*008a*/ 	.short	(.L_29 - .L_28)
.L_28:
        /*008c*/ 	.word	0x00000100
        /*0090*/ 	.word	0x00000001
        /*0094*/ 	.word	0x00000001


	//----- nvinfo : EIATTR_CBANK_PARAM_SIZE
	.align		4
.L_29:
        /*0098*/ 	.byte	0x03, 0x19
        /*009a*/ 	.short	0x0034


	//----- nvinfo : EIATTR_PARAM_CBANK
	.align		4
        /*009c*/ 	.byte	0x04, 0x0a
        /*009e*/ 	.short	(.L_31 - .L_30)
	.align		4
.L_30:
        /*00a0*/ 	.word	index@(.nv.constant0.triton_poi_fused_stack_25)
        /*00a4*/ 	.short	0x0210
        /*00a6*/ 	.short	0x0034


	//----- nvinfo : EIATTR_SW_WAR
	.align		4
.L_31:
        /*00a8*/ 	.byte	0x04, 0x36
        /*00aa*/ 	.short	(.L_33 - .L_32)
.L_32:
        /*00ac*/ 	.word	0x00000008
.L_33:


//--------------------- .nv.callgraph             --------------------------
	.section	.nv.callgraph,"",@"SHT_CUDA_CALLGRAPH"
	.align	4
	.sectionentsize	8
	.align		4
        /*0000*/ 	.word	0x00000000
	.align		4
        /*0004*/ 	.word	0xffffffff
	.align		4
        /*0008*/ 	.word	0x00000000
	.align		4
        /*000c*/ 	.word	0xfffffffe
	.align		4
        /*0010*/ 	.word	0x00000000
	.align		4
        /*0014*/ 	.word	0xfffffffd
	.align		4
        /*0018*/ 	.word	0x00000000
	.align		4
        /*001c*/ 	.word	0xfffffffc


//--------------------- .nv.constant4             --------------------------
	.section	.nv.constant4,"a",@progbits
	.align	8
	.align		8
.nv.constant4:
        /*0000*/ 	.dword	_$_str
	.align		8
        /*0008*/ 	.dword	_$_str_$_2


//--------------------- .text.triton_poi_fused_stack_25 --------------------------
	.section	.text.triton_poi_fused_stack_25,"ax",@progbits
	.align	128
        .global         triton_poi_fused_stack_25
        .type           triton_poi_fused_stack_25,@function
        .size           triton_poi_fused_stack_25,(.L_x_1 - triton_poi_fused_stack_25)
        .other          triton_poi_fused_stack_25,@"STO_CUDA_ENTRY STV_DEFAULT"
triton_poi_fused_stack_25:
.text.triton_poi_fused_stack_25:
[----:B------:R-:W-:Y:S01]  /*0000*/  LDC R1, c[0x0][0x28] ;  /* 0x00000a00ff017b82 */ /* 0x000fe20000000800 */
[----:B------:R-:W1:Y:S07]  /*0010*/  S2R R0, SR_TID.X ;  /* 0x0000000000007919 */ /* 0x000e6e0000002100 */
[----:B------:R-:W2:Y:S01]  /*0020*/  LDC.64 R6, c[0x0][0x220] ;  /* 0x00008800ff067b82 */ /* 0x000ea20000000a00 */
[----:B------:R-:W-:Y:S01]  /*0030*/  CS2R R12, SRZ ;  /* 0x00000000000c7805 */ /* 0x000fe2000001ff00 */
[----:B------:R-:W-:Y:S01]  /*0040*/  ULDC.64 UR4, c[0x0][0x208] ;  /* 0x0000820000047ab9 */ /* 0x000fe20000000a00 */
[----:B------:R-:W3:Y:S05]  /*0050*/  S2R R2, SR_CTAID.X ;  /* 0x0000000000027919 */ /* 0x000eea0000002500 */
[----:B------:R-:W4:Y:S08]  /*0060*/  LDC.64 R8, c[0x0][0x228] ;  /* 0x00008a00ff087b82 */ /* 0x000f300000000a00 */
[----:B------:R-:W5:Y:S01]  /*0070*/  LDC.64 R24, c[0x0][0x218] ;  /* 0x00008600ff187b82 */ /* 0x000f620000000a00 */
[----:B-1----:R-:W-:-:S05]  /*0080*/  IMAD.SHL.U32 R0, R0, 0x2, RZ ;  /* 0x0000000200007824 */ /* 0x002fca00078e00ff */
[----:B------:R-:W-:-:S05]  /*0090*/  LOP3.LUT R3, R0, 0x1fe, RZ, 0xc0, !PT ;  /* 0x000001fe00037812 */ /* 0x000fca00078ec0ff */
[----:B---3--:R-:W-:-:S05]  /*00a0*/  IMAD R0, R2, 0x200, R3 ;  /* 0x0000020002007824 */ /* 0x008fca00078e0203 */
[----:B------:R-:W-:Y:S02]  /*00b0*/  SHF.R.S32.HI R3, RZ, 0x1f, R0 ;  /* 0x0000001fff037819 */ /* 0x000fe40000011400 */
[----:B------:R-:W-:Y:S02]  /*00c0*/  ISETP.GE.AND P0, PT, R0, 0x20000, PT ;  /* 0x000200000000780c */ /* 0x000fe40003f06270 */
[----:B------:R-:W-:-:S04]  /*00d0*/  LEA.HI R10, R3, R0, RZ, 0x9 ;  /* 0x00000000030a7211 */ /* 0x000fc800078f48ff */
[----:B------:R-:W-:-:S05]  /*00e0*/  LOP3.LUT R3, R10, 0xfffffe00, RZ, 0xc0, !PT ;  /* 0xfffffe000a037812 */ /* 0x000fca00078ec0ff */
[----:B------:R-:W-:-:S04]  /*00f0*/  IMAD.IADD R3, R0, 0x1, -R3 ;  /* 0x0000000100037824 */ /* 0x000fc800078e0a03 */
[----:B--2---:R-:W-:-:S05]  /*0100*/  IMAD.WIDE R4, R3, 0x4, R6 ;  /* 0x0000000403047825 */ /* 0x004fca00078e0206 */
[----:B------:R1:W2:Y:S01]  /*0110*/  @!P0 LDG.E.EL.64 R12, desc[UR4][R4.64] ;  /* 0x00000004040c8981 */ /* 0x0002a2000c2e1b00 */
[----:B------:R-:W-:Y:S02]  /*0120*/  SHF.R.S32.HI R16, RZ, 0x9, R10 ;  /* 0x00000009ff107819 */ /* 0x000fe4000001140a */
[----:B------:R-:W-:Y:S02]  /*0130*/  CS2R R14, SRZ ;  /* 0x00000000000e7805 */ /* 0x000fe4000001ff00 */
[----:B------:R-:W-:Y:S01]  /*0140*/  SHF.R.S32.HI R2, RZ, 0x16, R2 ;  /* 0x00000016ff027819 */ /* 0x000fe20000011402 */
[----:B------:R-:W3:Y:S01]  /*0150*/  LDC.64 R10, c[0x0][0x230] ;  /* 0x00008c00ff0a7b82 */ /* 0x000ee20000000a00 */
[----:B----4-:R-:W-:-:S04]  /*0160*/  IMAD.WIDE R26, R3, 0x4, R8 ;  /* 0x00000004031a7825 */ /* 0x010fc800078e0208 */
[----:B-----5:R-:W-:Y:S01]  /*0170*/  IMAD.WIDE R22, R3, 0x4, R24 ;  /* 0x0000000403167825 */ /* 0x020fe200078e0218 */
[----:B-1----:R-:W-:Y:S01]  /*0180*/  LEA.HI R4, R16, R16, RZ, 0x6 ;  /* 0x0000001010047211 */ /* 0x002fe200078f30ff */
[----:B------:R1:W4:Y:S03]  /*0190*/  @!P0 LDG.E.EL.64 R14, desc[UR4][R26.64] ;  /* 0x000000041a0e8981 */ /* 0x000326000c2e1b00 */
[----:B------:R-:W-:-:S05]  /*01a0*/  LOP3.LUT R5, R4, 0x3fffc0, RZ, 0xc0, !PT ;  /* 0x003fffc004057812 */ /* 0x000fca00078ec0ff */
[----:B------:R-:W-:Y:S01]  /*01b0*/  IMAD.IADD R4, R16, 0x1, -R5 ;  /* 0x0000000110047824 */ /* 0x000fe200078e0a05 */
[----:B------:R-:W-:Y:S01]  /*01c0*/  SGXT R5, R2, 0x1 ;  /* 0x000000010205781a */ /* 0x000fe20000000200 */
[----:B-1----:R-:W1:Y:S03]  /*01d0*/  LDC.64 R26, c[0x0][0x210] ;  /* 0x00008400ff1a7b82 */ /* 0x002e660000000a00 */
[----:B------:R-:W-:-:S05]  /*01e0*/  LEA.HI R5, R5, R0, RZ, 0xf ;  /* 0x0000000005057211 */ /* 0x000fca00078f78ff */
[----:B------:R-:W-:-:S05]  /*01f0*/  IMAD.SHL.U32 R5, R5, 0x2, RZ ;  /* 0x0000000205057824 */ /* 0x000fca00078e00ff */
[----:B------:R-:W-:Y:S01]  /*0200*/  LOP3.LUT R2, R5, 0xffff0000, RZ, 0xc0, !PT ;  /* 0xffff000005027812 */ /* 0x000fe200078ec0ff */
[----:B------:R-:W-:-:S04]  /*0210*/  VIADD R5, R3, 0x200 ;  /* 0x0000020003057836 */ /* 0x000fc80000000000 */
[----:B------:R-:W-:Y:S02]  /*0220*/  IMAD R28, R4, 0x400, R2 ;  /* 0x00000400041c7824 */ /* 0x000fe400078e0202 */
[----:B---3--:R-:W-:Y:S01]  /*0230*/  IMAD.WIDE R18, R3, 0x4, R10 ;  /* 0x0000000403127825 */ /* 0x008fe200078e020a */
[----:B------:R-:W-:-:S03]  /*0240*/  CS2R R16, SRZ ;  /* 0x0000000000107805 */ /* 0x000fc6000001ff00 */
[----:B------:R-:W-:-:S03]  /*0250*/  IMAD.IADD R29, R3, 0x1, R28 ;  /* 0x00000001031d7824 */ /* 0x000fc600078e021c */
[----:B------:R3:W5:Y:S01]  /*0260*/  @!P0 LDG.E.EL.64 R16, desc[UR4][R18.64] ;  /* 0x0000000412108981 */ /* 0x000762000c2e1b00 */
[----:B-1----:R-:W-:Y:S01]  /*0270*/  IMAD.WIDE R28, R29, 0x4, R26 ;  /* 0x000000041d1c7825 */ /* 0x002fe200078e021a */
[----:B---3--:R-:W-:-:S06]  /*0280*/  CS2R R18, SRZ ;  /* 0x0000000000127805 */ /* 0x008fcc000001ff00 */
[----:B------:R1:W3:Y:S02]  /*0290*/  @!P0 LDG.E.64 R18, desc[UR4][R28.64] ;  /* 0x000000041c128981 */ /* 0x0002e4000c1e1b00 */
[----:B-1----:R-:W-:Y:S01]  /*02a0*/  IMAD.WIDE.U32 R28, R5, 0x4, R24 ;  /* 0x00000004051c7825 */ /* 0x002fe200078e0018 */
[----:B------:R-:W-:-:S03]  /*02b0*/  CS2R R24, SRZ ;  /* 0x0000000000187805 */ /* 0x000fc6000001ff00 */
[----:B------:R-:W-:-:S04]  /*02c0*/  IMAD.WIDE.U32 R8, R5, 0x4, R8 ;  /* 0x0000000405087825 */ /* 0x000fc800078e0008 */
[----:B------:R-:W-:Y:S01]  /*02d0*/  IMAD.WIDE.U32 R10, R5, 0x4, R10 ;  /* 0x00000004050a7825 */ /* 0x000fe200078e000a */
[----:B--2---:R-:W-:Y:S02]  /*02e0*/  SEL R12, R12, RZ, !P0 ;  /* 0x000000ff0c0c7207 */ /* 0x004fe40004000000 */
[----:B------:R-:W-:-:S03]  /*02f0*/  SEL R13, R13, RZ, !P0 ;  /* 0x000000ff0d0d7207 */ /* 0x000fc60004000000 */
[----:B------:R-:W-:Y:S02]  /*0300*/  FADD R21, R12, 9.9999997473787516356e-06 ;  /* 0x3727c5ac0c157421 */ /* 0x000fe40000000000 */
[----:B------:R-:W-:Y:S01]  /*0310*/  FADD R20, R13, 9.9999997473787516356e-06 ;  /* 0x3727c5ac0d147421 */ /* 0x000fe20000000000 */
[----:B------:R-:W-:-:S03]  /*0320*/  CS2R R12, SRZ ;  /* 0x00000000000c7805 */ /* 0x000fc6000001ff00 */
[----:B------:R-:W1:Y:S03]  /*0330*/  MUFU.SQRT R21, R21 ;  /* 0x0000001500157308 */ /* 0x000e660000002000 */
[----:B------:R2:W4:Y:S05]  /*0340*/  @!P0 LDG.E.EL.64 R12, desc[UR4][R22.64] ;  /* 0x00000004160c8981 */ /* 0x00052a000c2e1b00 */
[----:B------:R-:W2:Y:S01]  /*0350*/  MUFU.SQRT R20, R20 ;  /* 0x0000001400147308 */ /* 0x000ea20000002000 */
[C---:B-1----:R-:W-:Y:S02]  /*0360*/  FSETP.GT.AND P1, PT, R21.reuse, 8.50705917302346158658e+37, PT ;  /* 0x7e8000001500780b */ /* 0x042fe40003f24000 */
[----:B------:R-:W-:-:S02]  /*0370*/  FSETP.GEU.AND P3, PT, R21, 1.175494350822287508e-38, PT ;  /* 0x008000001500780b */ /* 0x000fc40003f6e000 */
[C---:B0-2---:R-:W-:Y:S02]  /*0380*/  FSETP.GT.AND P2, PT, R20.reuse, 8.50705917302346158658e+37, PT ;  /* 0x7e8000001400780b */ /* 0x045fe40003f44000 */
[----:B------:R-:W-:-:S07]  /*0390*/  FSETP.GEU.AND P4, PT, R20, 1.175494350822287508e-38, PT ;  /* 0x008000001400780b */ /* 0x000fce0003f8e000 */
[----:B------:R-:W-:-:S04]  /*03a0*/  @P1 FMUL R21, R21, 0.25 ;  /* 0x3e80000015151820 */ /* 0x000fc80000400000 */
[----:B------:R-:W-:Y:S01]  /*03b0*/  @!P3 FMUL R21, R21, 16777216 ;  /* 0x4b8000001515b820 */ /* 0x000fe20000400000 */
[----:B------:R-:W-:Y:S01]  /*03c0*/  @P2 FMUL R20, R20, 0.25 ;  /* 0x3e80000014142820 */ /* 0x000fe20000400000 */
[----:B------:R-:W-:-:S04]  /*03d0*/  IMAD.IADD R23, R2, 0x1, R5 ;  /* 0x0000000102177824 */ /* 0x000fc800078e0205 */
[----:B------:R-:W0:Y:S01]  /*03e0*/  MUFU.RCP R21, R21 ;  /* 0x0000001500157308 */ /* 0x000e220000001000 */
[----:B------:R-:W-:Y:S01]  /*03f0*/  @!P4 FMUL R20, R20, 16777216 ;  /* 0x4b8000001414c820 */ /* 0x000fe20000400000 */
[----:B------:R-:W-:Y:S02]  /*0400*/  IMAD.MOV.U32 R2, RZ, RZ, 0x3e800000 ;  /* 0x3e800000ff027424 */ /* 0x000fe400078e00ff */
[----:B------:R-:W-:-:S04]  /*0410*/  IMAD R22, R4, 0x400, R23 ;  /* 0x0000040004167824 */ /* 0x000fc800078e0217 */
[----:B------:R-:W1:Y:S01]  /*0420*/  MUFU.RCP R20, R20 ;  /* 0x0000001400147308 */ /* 0x000e620000001000 */
[C---:B------:R-:W-:Y:S02]  /*0430*/  FSEL R4, R2.reuse, 1, P1 ;  /* 0x3f80000002047808 */ /* 0x040fe40000800000 */
[----:B------:R-:W-:-:S03]  /*0440*/  FSEL R3, R2, 1, P2 ;  /* 0x3f80000002037808 */ /* 0x000fc60001000000 */
[----:B------:R-:W-:Y:S01]  /*0450*/  @!P3 FMUL R4, R4, 16777216 ;  /* 0x4b8000000404b820 */ /* 0x000fe20000400000 */
[----:B------:R-:W-:Y:S01]  /*0460*/  ISETP.GT.AND P1, PT, R0, 0x1ffff, PT ;  /* 0x0001ffff0000780c */ /* 0x000fe20003f24270 */
[----:B------:R-:W-:Y:S02]  /*0470*/  @!P4 FMUL R3, R3, 16777216 ;  /* 0x4b8000000303c820 */ /* 0x000fe40000400000 */
[----:B0-----:R-:W-:Y:S01]  /*0480*/  FMUL R4, R21, R4 ;  /* 0x0000000415047220 */ /* 0x001fe20000400000 */
[----:B------:R-:W-:Y:S02]  /*0490*/  VIADD R21, R22, 0xfffc0000 ;  /* 0xfffc000016157836 */ /* 0x000fe40000000000 */
[----:B-1----:R-:W-:Y:S02]  /*04a0*/  FMUL R3, R20, R3 ;  /* 0x0000000314037220 */ /* 0x002fe40000400000 */
[----:B------:R-:W-:Y:S01]  /*04b0*/  IMAD.WIDE R26, R21, 0x4, R26 ;  /* 0x00000004151a7825 */ /* 0x000fe200078e021a */
[----:B------:R-:W-:-:S06]  /*04c0*/  CS2R R20, SRZ ;  /* 0x0000000000147805 */ /* 0x000fcc000001ff00 */
[----:B------:R0:W2:Y:S02]  /*04d0*/  @P1 LDG.E.64 R20, desc[UR4][R26.64] ;  /* 0x000000041a141981 */ /* 0x0000a4000c1e1b00 */
[----:B0-----:R-:W-:-:S05]  /*04e0*/  IMAD.WIDE.U32 R26, R5, 0x4, R6 ;  /* 0x00000004051a7825 */ /* 0x001fca00078e0006 */
[----:B------:R-:W2:Y:S01]  /*04f0*/  @P1 LDG.E.EL.64 R24, desc[UR4][R26.64] ;  /* 0x000000041a181981 */ /* 0x000ea2000c2e1b00 */
[----:B------:R-:W-:-:S06]  /*0500*/  CS2R R22, SRZ ;  /* 0x0000000000167805 */ /* 0x000fcc000001ff00 */
[----:B------:R0:W2:Y:S01]  /*0510*/  @P1 LDG.E.EL.64 R22, desc[UR4][R28.64] ;  /* 0x000000041c161981 */ /* 0x0000a2000c2e1b00 */
[----:B------:R-:W-:-:S06]  /*0520*/  CS2R R6, SRZ ;  /* 0x0000000000067805 */ /* 0x000fcc000001ff00 */
[----:B------:R3:W2:Y:S01]  /*0530*/  @P1 LDG.E.EL.64 R6, desc[UR4][R8.64] ;  /* 0x0000000408061981 */ /* 0x0006a2000c2e1b00 */
[----:B0-----:R-:W-:-:S06]  /*0540*/  CS2R R28, SRZ ;  /* 0x00000000001c7805 */ /* 0x001fcc000001ff00 */
[----:B------:R0:W2:Y:S01]  /*0550*/  @P1 LDG.E.EL.64 R28, desc[UR4][R10.64] ;  /* 0x000000040a1c1981 */ /* 0x0000a2000c2e1b00 */
[----:B---3--:R-:W-:Y:S02]  /*0560*/  SEL R9, R18, RZ, !P0 ;  /* 0x000000ff12097207 */ /* 0x008fe40004000000 */
[----:B-----5:R-:W-:Y:S02]  /*0570*/  SEL R16, R16, RZ, !P0 ;  /* 0x000000ff10107207 */ /* 0x020fe40004000000 */
[----:B------:R-:W-:Y:S02]  /*0580*/  SEL R17, R17, RZ, !P0 ;  /* 0x000000ff11117207 */ /* 0x000fe40004000000 */
[----:B----4-:R-:W-:Y:S02]  /*0590*/  SEL R8, R12, RZ, !P0 ;  /* 0x000000ff0c087207 */ /* 0x010fe40004000000 */
[----:B------:R-:W-:Y:S02]  /*05a0*/  SEL R13, R13, RZ, !P0 ;  /* 0x000000ff0d0d7207 */ /* 0x000fe40004000000 */
[----:B------:R-:W-:Y:S01]  /*05b0*/  SEL R12, R19, RZ, !P0 ;  /* 0x000000ff130c7207 */ /* 0x000fe20004000000 */
[----:B------:R-:W-:-:S04]  /*05c0*/  FADD R9, R9, -R8 ;  /* 0x8000000809097221 */ /* 0x000fc80000000000 */
[----:B------:R-:W-:Y:S01]  /*05d0*/  FADD R12, R12, -R13 ;  /* 0x8000000d0c0c7221 */ /* 0x000fe20000000000 */
[----:B------:R-:W-:-:S03]  /*05e0*/  FMUL R4, R4, R9 ;  /* 0x0000000904047220 */ /* 0x000fc60000400000 */
[----:B------:R-:W-:Y:S01]  /*05f0*/  FMUL R9, R3, R12 ;  /* 0x0000000c03097220 */ /* 0x000fe20000400000 */
[----:B--2---:R-:W-:-:S05]  /*0600*/  SEL R24, R24, RZ, P1 ;  /* 0x000000ff18187207 */ /* 0x004fca0000800000 */
[----:B------:R-:W-:Y:S01]  /*0610*/  FADD R24, R24, 9.9999997473787516356e-06 ;  /* 0x3727c5ac18187421 */ /* 0x000fe20000000000 */
[----:B------:R-:W-:-:S03]  /*0620*/  SEL R25, R25, RZ, P1 ;  /* 0x000000ff19197207 */ /* 0x000fc60000800000 */
[----:B------:R-:W1:Y:S02]  /*0630*/  MUFU.SQRT R5, R24 ;  /* 0x0000001800057308 */ /* 0x000e640000002000 */
[----:B------:R-:W-:-:S06]  /*0640*/  FADD R25, R25, 9.9999997473787516356e-06 ;  /* 0x3727c5ac19197421 */ /* 0x000fcc0000000000 */
[----:B------:R-:W2:Y:S01]  /*0650*/  MUFU.SQRT R26, R25 ;  /* 0x00000019001a7308 */ /* 0x000ea20000002000 */
[C---:B-1----:R-:W-:Y:S02]  /*0660*/  FSETP.GT.AND P2, PT, R5.reuse, 8.50705917302346158658e+37, PT ;  /* 0x7e8000000500780b */ /* 0x042fe40003f44000 */
[----:B------:R-:W-:Y:S02]  /*0670*/  FSETP.GEU.AND P4, PT, R5, 1.175494350822287508e-38, PT ;  /* 0x008000000500780b */ /* 0x000fe40003f8e000 */
[C---:B--2---:R-:W-:Y:S02]  /*0680*/  FSETP.GT.AND P3, PT, R26.reuse, 8.50705917302346158658e+37, PT ;  /* 0x7e8000001a00780b */ /* 0x044fe40003f64000 */
[----:B------:R-:W-:-:S07]  /*0690*/  FSETP.GEU.AND P5, PT, R26, 1.175494350822287508e-38, PT ;  /* 0x008000001a00780b */ /* 0x000fce0003fae000 */
[----:B------:R-:W-:-:S04]  /*06a0*/  @P2 FMUL R5, R5, 0.25 ;  /* 0x3e80000005052820 */ /* 0x000fc80000400000 */
[----:B------:R-:W-:Y:S01]  /*06b0*/  @!P4 FMUL R5, R5, 16777216 ;  /* 0x4b8000000505c820 */ /* 0x000fe20000400000 */
[----:B------:R-:W-:-:S05]  /*06c0*/  @P3 FMUL R26, R26, 0.25 ;  /* 0x3e8000001a1a3820 */ /* 0x000fca0000400000 */
[----:B------:R-:W1:Y:S01]  /*06d0*/  MUFU.RCP R5, R5 ;  /* 0x0000000500057308 */ /* 0x000e620000001000 */
[----:B0-----:R-:W-:Y:S01]  /*06e0*/  FSEL R10, R2, 1, P2 ;  /* 0x3f800000020a7808 */ /* 0x001fe20001000000 */
[----:B------:R-:W-:Y:S01]  /*06f0*/  @!P5 FMUL R26, R26, 16777216 ;  /* 0x4b8000001a1ad820 */ /* 0x000fe20000400000 */
[----:B------:R-:W-:Y:S02]  /*0700*/  SEL R20, R20, RZ, P1 ;  /* 0x000000ff14147207 */ /* 0x000fe40000800000 */
[----:B------:R-:W-:Y:S01]  /*0710*/  SEL R13, R22, RZ, P1 ;  /* 0x000000ff160d7207 */ /* 0x000fe20000800000 */
[----:B------:R-:W-:Y:S01]  /*0720*/  @!P4 FMUL R10, R10, 16777216 ;  /* 0x4b8000000a0ac820 */ /* 0x000fe20000400000 */
[----:B------:R-:W-:Y:S01]  /*0730*/  FSEL R11, R2, 1, P3 ;  /* 0x3f800000020b7808 */ /* 0x000fe20001800000 */
[----:B------:R-:W0:Y:S01]  /*0740*/  MUFU.RCP R8, R26 ;  /* 0x0000001a00087308 */ /* 0x000e220000001000 */
[----:B------:R-:W-:Y:S02]  /*0750*/  SEL R21, R21, RZ, P1 ;  /* 0x000000ff15157207 */ /* 0x000fe40000800000 */
[----:B------:R-:W-:Y:S01]  /*0760*/  SEL R2, R23, RZ, P1 ;  /* 0x000000ff17027207 */ /* 0x000fe20000800000 */
[----:B------:R-:W-:Y:S01]  /*0770*/  FADD R12, R20, -R13 ;  /* 0x8000000d140c7221 */ /* 0x000fe20000000000 */
[----:B-1----:R-:W-:-:S03]  /*0780*/  FMUL R13, R5, R10 ;  /* 0x0000000a050d7220 */ /* 0x002fc60000400000 */
[----:B------:R-:W-:Y:S02]  /*0790*/  FADD R5, R21, -R2 ;  /* 0x8000000215057221 */ /* 0x000fe40000000000 */
[----:B------:R-:W1:Y:S01]  /*07a0*/  LDC.64 R2, c[0x0][0x238] ;  /* 0x00008e00ff027b82 */ /* 0x000e620000000a00 */
[----:B------:R-:W-:Y:S01]  /*07b0*/  @!P5 FMUL R11, R11, 16777216 ;  /* 0x4b8000000b0bd820 */ /* 0x000fe20000400000 */
[----:B------:R-:W-:-:S03]  /*07c0*/  SEL R28, R28, RZ, P1 ;  /* 0x000000ff1c1c7207 */ /* 0x000fc60000800000 */
[----:B0-----:R-:W-:Y:S01]  /*07d0*/  FMUL R10, R8, R11 ;  /* 0x0000000b080a7220 */ /* 0x001fe20000400000 */
[----:B------:R-:W-:Y:S01]  /*07e0*/  FMUL R11, R13, R12 ;  /* 0x0000000c0d0b7220 */ /* 0x000fe20000400000 */
[----:B------:R-:W-:Y:S02]  /*07f0*/  SEL R13, R14, RZ, !P0 ;  /* 0x000000ff0e0d7207 */ /* 0x000fe40004000000 */
[----:B------:R-:W-:Y:S02]  /*0800*/  SEL R8, R15, RZ, !P0 ;  /* 0x000000ff0f087207 */ /* 0x000fe40004000000 */
[----:B------:R-:W-:Y:S01]  /*0810*/  SEL R15, R6, RZ, P1 ;  /* 0x000000ff060f7207 */ /* 0x000fe20000800000 */
[----:B------:R-:W-:Y:S01]  /*0820*/  FMUL R6, R10, R5 ;  /* 0x000000050a067220 */ /* 0x000fe20000400000 */
[----:B------:R-:W-:Y:S02]  /*0830*/  SEL R12, R7, RZ, P1 ;  /* 0x000000ff070c7207 */ /* 0x000fe40000800000 */
[----:B------:R-:W-:Y:S01]  /*0840*/  SEL R29, R29, RZ, P1 ;  /* 0x000000ff1d1d7207 */ /* 0x000fe20000800000 */
[----:B------:R-:W-:Y:S01]  /*0850*/  FFMA R4, R13, R4, R16 ;  /* 0x000000040d047223 */ /* 0x000fe20000000010 */
[----:B------:R-:W-:Y:S01]  /*0860*/  FFMA R9, R8, R9, R17 ;  /* 0x0000000908097223 */ /* 0x000fe20000000011 */
[----:B------:R-:W-:-:S02]  /*0870*/  FFMA R11, R15, R11, R28 ;  /* 0x0000000b0f0b7223 */ /* 0x000fc4000000001c */
[----:B------:R-:W-:Y:S01]  /*0880*/  FFMA R6, R12, R6, R29 ;  /* 0x000000060c067223 */ /* 0x000fe2000000001d */
[----:B------:R-:W-:Y:S02]  /*0890*/  FSETP.GEU.AND P3, PT, R4, RZ, PT ;  /* 0x000000ff0400720b */ /* 0x000fe40003f6e000 */
[----:B------:R-:W-:Y:S02]  /*08a0*/  FSETP.GEU.AND P4, PT, R9, RZ, PT ;  /* 0x000000ff0900720b */ /* 0x000fe40003f8e000 */
[----:B------:R-:W-:Y:S02]  /*08b0*/  FSETP.GEU.AND P2, PT, R11, RZ, PT ;  /* 0x000000ff0b00720b */ /* 0x000fe40003f4e000 */
[----:B------:R-:W-:Y:S01]  /*08c0*/  FSETP.GEU.AND P1, PT, R6, RZ, PT ;  /* 0x000000ff0600720b */ /* 0x000fe20003f2e000 */
[----:B-1----:R-:W-:Y:S01]  /*08d0*/  IMAD.WIDE R2, R0, 0x4, R2 ;  /* 0x0000000400027825 */ /* 0x002fe200078e0202 */
[----:B------:R-:W-:Y:S02]  /*08e0*/  FSEL R4, R4, RZ, P3 ;  /* 0x000000ff04047208 */ /* 0x000fe40001800000 */
[----:B------:R-:W-:-:S02]  /*08f0*/  FSEL R5, R9, RZ, P4 ;  /* 0x000000ff09057208 */ /* 0x000fc40002000000 */
[----:B------:R-:W-:Y:S02]  /*0900*/  @P0 FSEL R4, R11, RZ, P2 ;  /* 0x000000ff0b040208 */ /* 0x000fe40001000000 */
[----:B------:R-:W-:-:S05]  /*0910*/  @P0 FSEL R5, R6, RZ, P1 ;  /* 0x000000ff06050208 */ /* 0x000fca0000800000 */
[----:B------:R-:W-:Y:S01]  /*0920*/  STG.E.64 desc[UR4][R2.64], R4 ;  /* 0x0000000402007986 */ /* 0x000fe2000c101b04 */
[----:B------:R-:W-:Y:S05]  /*0930*/  EXIT ;  /* 0x000000000000794d */ /* 0x000fea0003800000 */
.L_x_0:
[----:B------:R-:W-:-:S00]  /*0940*/  BRA `(.L_x_0) ;  /* 0xfffffffc00fc7947 */ /* 0x000fc0000383ffff */
[----:B------:R-:W-:-:S00]  /*0950*/  NOP ;  /* 0x0000000000007918 */ /* 0x000fc00000000000 */
        /* <DEDUP_REMOVED lines=10> */
.L_x_1:


//--------------------- .nv.global.init           --------------------------
	.section	.nv.global.init,"aw",@progbits
.nv.global.init:
	.type		_$_str,@object
	.size		_$_str,(_$_str_$_2 - _$_str)
_$_str:
        /*0000*/ 	.byte	0x5f, 0x5f, 0x43, 0x55, 0x44, 0x41, 0x5f, 0x46, 0x54, 0x5a, 0x00
	.type		_$_str_$_2,@object
	.size		_$_str_$_2,(.L_1 - _$_str_$_2)
_$_str_$_2:
        /*000b*/ 	.byte	0x5f, 0x5f, 0x43, 0x55, 0x44, 0x41, 0x5f, 0x50, 0x52, 0x45, 0x43, 0x5f, 0x53, 0x51, 0x52, 0x54
        /*001b*/ 	.byte	0x00
.L_1:


//--------------------- .nv.constant0.triton_poi_fused_stack_25 --------------------------
	.section	.nv.constant0.triton_poi_fused_stack_25,"a",@progbits
	.sectionflags	@""
	.align	4
.nv.constant0.triton_poi_fused_stack_25:
	.zero		580
